	.version 2.1
	.target sm_20
.entry genericmemory (
.param .u64 __cudaparm_genericmemory_A)
{
.reg .u32 %r<9>;
.reg .u64 %rd<5>;
.reg .pred %p<9>;
.shared .u32 $rs;
.local .u32 $rl;
$BB_01:

	ld.param.u64 %rd1, [__cudaparm_genericmemory_A];
	
	mov.u64 %rd2, %rd1;
	mov.u64 %rd3, $rs;
	mov.u64 %rd4, $rl;
	
	//
	//
	//
	
	cvta.global.u64 %rd2, %rd2;
	cvta.shared.u64 %rd3, %rd3;
	cvta.local.u64 %rd4, %rd4;
	
	//
	//
	//
	
	isspacep.global %p0, %rd2;			// expect TRUE
	isspacep.shared %p1, %rd3;			// expect TRUE
	isspacep.local %p2, %rd4;				// expect TRUE

	isspacep.global %p3, %rd3;			// expect all others to be FALSE
	isspacep.shared %p4, %rd4;
	isspacep.local %p5, %rd2;

	isspacep.global %p6, %rd4;
	isspacep.shared %p7, %rd2;
	isspacep.local %p8, %rd3;
	
	//
	//
	//
	
	selp.u32 %r0, 1000, 0, %p0;
	selp.u32 %r1, 1001, 0, %p1;
	selp.u32 %r2, 1002, 0, %p2;
	selp.u32 %r3, 1003, 0, %p3;
	selp.u32 %r4, 1004, 0, %p4;
	selp.u32 %r5, 1005, 0, %p5;
	selp.u32 %r6, 1006, 0, %p6;
	selp.u32 %r7, 1007, 0, %p7;
	selp.u32 %r8, 1008, 0, %p8;
	
	
	//
	//
	//

	st.global.u32 [%rd1+0], %r0;
	st.global.u32 [%rd1+4], %r1;
	st.global.u32 [%rd1+8], %r2;
	st.global.u32 [%rd1+12], %r3;
	st.global.u32 [%rd1+16], %r4;
	st.global.u32 [%rd1+20], %r5;
	st.global.u32 [%rd1+24], %r6;
	st.global.u32 [%rd1+28], %r7;
	st.global.u32 [%rd1+32], %r8;

	//
	//
	//
	
$BB_02:
	exit;
}




// ===== COMPILED SASS (sm_100) =====

	.target	sm_100

	.elftype	@"ET_EXEC"


//--------------------- .note.nv.tkinfo           --------------------------
	.section	.note.nv.tkinfo,"",@"SHT_NOTE"
	.sectionflags	@"SHF_NOTE_NV_TKINFO"
	.tkinfo
        /*0018*/ 	.word	0x00000002
        /*0030*/ 	.string	""
        /*0030*/ 	.string	"ptxas"
        /*0030*/ 	.string	"Cuda compilation tools, release 13.0, V13.0.88"
        /*0030*/ 	.string	"Build cuda_13.0.r13.0/compiler.36424714_0"
        /*0030*/ 	.string	"-arch sm_100 "



//--------------------- .note.nv.cuinfo           --------------------------
	.section	.note.nv.cuinfo,"",@"SHT_NOTE"
	.sectionflags	@"SHF_NOTE_NV_CUINFO"
        /*0018*/ 	.short	0x0002
        /*001a*/ 	.short	0x0014
        /*001c*/ 	.short	0x0082
	.zero		2


//--------------------- .nv.info                  --------------------------
	.section	.nv.info,"",@"SHT_CUDA_INFO"
	.align	4


	//----- nvinfo : EIATTR_REGCOUNT
	.align		4
        /*0000*/ 	.byte	0x04, 0x2f
        /*0002*/ 	.short	(.L_1 - .L_0)
	.align		4
.L_0:
        /*0004*/ 	.word	index@(genericmemory)
        /*0008*/ 	.word	0x00000016


	//----- nvinfo : EIATTR_FRAME_SIZE
	.align		4
.L_1:
        /*000c*/ 	.byte	0x04, 0x11
        /*000e*/ 	.short	(.L_3 - .L_2)
	.align		4
.L_2:
        /*0010*/ 	.word	index@(genericmemory)
        /*0014*/ 	.word	0x00000008


	//----- nvinfo : EIATTR_MIN_STACK_SIZE
	.align		4
.L_3:
        /*0018*/ 	.byte	0x04, 0x12
        /*001a*/ 	.short	(.L_5 - .L_4)
	.align		4
.L_4:
        /*001c*/ 	.word	index@(genericmemory)
        /*0020*/ 	.word	0x00000008
.L_5:


//--------------------- .nv.compat                --------------------------
	.section	.nv.compat,"",@"SHT_CUDA_COMPAT_INFO"
	.align	4
        /*0000*/ 	.byte	0x02, 0x09, 0x00, 0x00, 0x02, 0x02, 0x01, 0x00, 0x02, 0x05, 0x05, 0x00, 0x03, 0x07, 0x01, 0x01
        /*0010*/ 	.byte	0x02, 0x03, 0x00, 0x00, 0x02, 0x06, 0x01, 0x00, 0x04, 0x0b, 0x08, 0x00, 0x09, 0x00, 0x00, 0x00
        /*0020*/ 	.byte	0x00, 0x00, 0x00, 0x00


//--------------------- .nv.info.genericmemory    --------------------------
	.section	.nv.info.genericmemory,"",@"SHT_CUDA_INFO"
	.sectionflags	@""
	.align	4


	//----- nvinfo : EIATTR_CUDA_API_VERSION
	.align		4
        /*0000*/ 	.byte	0x04, 0x37
        /*0002*/ 	.short	(.L_7 - .L_6)
.L_6:
        /*0004*/ 	.word	0x00000082


	//----- nvinfo : EIATTR_KPARAM_INFO
	.align		4
.L_7:
        /*0008*/ 	.byte	0x04, 0x17
        /*000a*/ 	.short	(.L_9 - .L_8)
.L_8:
        /*000c*/ 	.word	0x00000000
        /*0010*/ 	.short	0x0000
        /*0012*/ 	.short	0x0000
        /*0014*/ 	.byte	0x00, 0xf0, 0x21, 0x00


	//----- nvinfo : EIATTR_SPARSE_MMA_MASK
	.align		4
.L_9:
        /*0018*/ 	.byte	0x03, 0x50
        /*001a*/ 	.short	0x0000


	//----- nvinfo : EIATTR_MAXREG_COUNT
	.align		4
        /*001c*/ 	.byte	0x03, 0x1b
        /*001e*/ 	.short	0x00ff


	//----- nvinfo : EIATTR_MERCURY_ISA_VERSION
	.align		4
        /*0020*/ 	.byte	0x03, 0x5f
        /*0022*/ 	.short	0x0101


	//----- nvinfo : EIATTR_VRC_CTA_INIT_COUNT
	.align		4
        /*0024*/ 	.byte	0x02, 0x4a
	.zero		1
	.zero		1


	//----- nvinfo : EIATTR_EXIT_INSTR_OFFSETS
	.align		4
        /*0028*/ 	.byte	0x04, 0x1c
        /*002a*/ 	.short	(.L_11 - .L_10)


	//   ....[0]....
.L_10:
        /*002c*/ 	.word	0x000003a0


	//----- nvinfo : EIATTR_CBANK_PARAM_SIZE
	.align		4
.L_11:
        /*0030*/ 	.byte	0x03, 0x19
        /*0032*/ 	.short	0x0008


	//----- nvinfo : EIATTR_PARAM_CBANK
	.align		4
        /*0034*/ 	.byte	0x04, 0x0a
        /*0036*/ 	.short	(.L_13 - .L_12)
	.align		4
.L_12:
        /*0038*/ 	.word	index@(.nv.constant0.genericmemory)
        /*003c*/ 	.short	0x0380
        /*003e*/ 	.short	0x0008


	//----- nvinfo : EIATTR_SW_WAR
	.align		4
.L_13:
        /*0040*/ 	.byte	0x04, 0x36
        /*0042*/ 	.short	(.L_15 - .L_14)
.L_14:
        /*0044*/ 	.word	0x00000008
.L_15:


//--------------------- .nv.callgraph             --------------------------
	.section	.nv.callgraph,"",@"SHT_CUDA_CALLGRAPH"
	.align	4
	.sectionentsize	8
	.align		4
        /*0000*/ 	.word	0x00000000
	.align		4
        /*0004*/ 	.word	0xffffffff
	.align		4
        /*0008*/ 	.word	0x00000000
	.align		4
        /*000c*/ 	.word	0xfffffffe
	.align		4
        /*0010*/ 	.word	0x00000000
	.align		4
        /*0014*/ 	.word	0xfffffffd
	.align		4
        /*0018*/ 	.word	0x00000000
	.align		4
        /*001c*/ 	.word	0xfffffffc


//--------------------- .text.genericmemory       --------------------------
	.section	.text.genericmemory,"ax",@progbits
	.align	128
.text.genericmemory:
        .type           genericmemory,@function
        .size           genericmemory,(.L_x_1 - genericmemory)
        .other          genericmemory,@"STO_CUDA_ENTRY STV_DEFAULT"
genericmemory:
[----:B------:R-:W0:Y:S08]  /*0000*/  LDC R1, c[0x0][0x37c] ;  /* 0x0000df00ff017b82 */ /* 0x000e300000000800 */
[----:B------:R-:W1:Y:S01]  /*0010*/  S2UR UR5, SR_CgaCtaId ;  /* 0x00000000000579c3 */ /* 0x000e620000008800 */
[----:B------:R-:W2:Y:S01]  /*0020*/  LDCU UR7, c[0x0][0x2f8] ;  /* 0x00005f00ff0777ac */ /* 0x000ea20008000800 */
[----:B0-----:R-:W-:Y:S01]  /*0030*/  VIADD R1, R1, 0xfffffff8 ;  /* 0xfffffff801017836 */ /* 0x001fe20000000000 */
[----:B------:R-:W0:Y:S05]  /*0040*/  LDCU UR8, c[0x0][0x2fc] ;  /* 0x00005f80ff0877ac */ /* 0x000e2a0008000800 */
[----:B------:R-:W3:Y:S01]  /*0050*/  LDC.64 R2, c[0x0][0x380] ;  /* 0x0000e000ff027b82 */ /* 0x000ee20000000a00 */
[----:B------:R-:W4:Y:S01]  /*0060*/  LDCU.64 UR10, c[0x0][0x120] ;  /* 0x00002400ff0a77ac */ /* 0x000f220008000a00 */
[----:B------:R-:W-:Y:S01]  /*0070*/  UMOV UR4, 0x400 ;  /* 0x0000040000047882 */ /* 0x000fe20000000000 */
[----:B------:R-:W5:Y:S05]  /*0080*/  LDCU.64 UR12, c[0x0][0x380] ;  /* 0x00007000ff0c77ac */ /* 0x000f6a0008000a00 */
[----:B------:R-:W5:Y:S01]  /*0090*/  S2UR UR6, SR_SWINHI ;  /* 0x00000000000679c3 */ /* 0x000f620000002f00 */
[----:B--2---:R-:W-:Y:S01]  /*00a0*/  IADD3 R4, P0, PT, R1, UR7, RZ ;  /* 0x0000000701047c10 */ /* 0x004fe2000ff1e0ff */
[----:B-1----:R-:W-:-:S04]  /*00b0*/  ULEA UR4, UR5, UR4, 0x18 ;  /* 0x0000000405047291 */ /* 0x002fc8000f8ec0ff */
[----:B0-----:R-:W-:Y:S01]  /*00c0*/  IMAD.X R5, RZ, RZ, UR8, P0 ;  /* 0x00000008ff057e24 */ /* 0x001fe200080e06ff */
[C---:B----4-:R-:W-:Y:S02]  /*00d0*/  ISETP.GE.U32.AND P1, PT, R4.reuse, UR10, PT ;  /* 0x0000000a04007c0c */ /* 0x050fe4000bf26070 */
[----:B------:R-:W-:Y:S02]  /*00e0*/  ISETP.GE.U32.AND P3, PT, R4, UR10, PT ;  /* 0x0000000a04007c0c */ /* 0x000fe4000bf66070 */
[C---:B------:R-:W-:Y:S01]  /*00f0*/  ISETP.GE.U32.AND.EX P1, PT, R5.reuse, UR11, PT, P1 ;  /* 0x0000000b05007c0c */ /* 0x040fe2000bf26110 */
[----:B---3--:R-:W0:Y:S01]  /*0100*/  QSPC.E.L P2, RZ, [R2] ;  /* 0x0000000002ff73aa */ /* 0x008e220000040300 */
[----:B-----5:R-:W-:Y:S02]  /*0110*/  UISETP.GT.U32.AND UP2, UPT, UR10, UR12, UPT ;  /* 0x0000000c0a00728c */ /* 0x020fe4000bf44070 */
[----:B------:R-:W-:Y:S01]  /*0120*/  ISETP.GE.U32.AND.EX P3, PT, R5, UR11, !P1, P3 ;  /* 0x0000000b05007c0c */ /* 0x000fe2000cf66130 */
[----:B------:R-:W1:Y:S01]  /*0130*/  QSPC.E.S P6, RZ, [R2] ;  /* 0x0000000002ff73aa */ /* 0x000e6200000c0500 */
[----:B------:R-:W-:-:S02]  /*0140*/  UISETP.LE.U32.AND UP1, UPT, UR10, UR12, UPT ;  /* 0x0000000c0a00728c */ /* 0x000fc4000bf23070 */
[----:B------:R-:W-:Y:S01]  /*0150*/  UISETP.GT.U32.AND.EX UP2, UPT, UR11, UR13, UPT, UP2 ;  /* 0x0000000d0b00728c */ /* 0x000fe2000bf44120 */
[----:B------:R-:W2:Y:S01]  /*0160*/  QSPC.E.G P0, RZ, [R2] ;  /* 0x0000000002ff73aa */ /* 0x000ea20000000100 */
[----:B------:R-:W-:Y:S01]  /*0170*/  UMOV UR4, UR4 ;  /* 0x0000000400047c82 */ /* 0x000fe20008000000 */
[----:B------:R-:W-:Y:S01]  /*0180*/  UMOV UR5, UR6 ;  /* 0x0000000600057c82 */ /* 0x000fe20008000000 */
[----:B------:R-:W3:Y:S01]  /*0190*/  LDCU.64 UR6, c[0x0][0x358] ;  /* 0x00006b00ff0677ac */ /* 0x000ee20008000a00 */
[----:B------:R-:W4:Y:S01]  /*01a0*/  QSPC.E.S P5, RZ, [RZ.U32+UR4] ;  /* 0x00000004ffff79aa */ /* 0x000f2200080a0500 */
[----:B------:R-:W-:-:S03]  /*01b0*/  UISETP.GE.U32.AND UP0, UPT, UR4, UR10, UPT ;  /* 0x0000000a0400728c */ /* 0x000fc6000bf06070 */
[----:B------:R-:W5:Y:S01]  /*01c0*/  QSPC.E.G P1, RZ, [RZ.U32+UR4] ;  /* 0x00000004ffff79aa */ /* 0x000f620008020100 */
[----:B------:R-:W-:Y:S02]  /*01d0*/  UISETP.LE.U32.AND.EX UP1, UPT, UR11, UR13, UP2, UP1 ;  /* 0x0000000d0b00728c */ /* 0x000fe40009723110 */
[----:B------:R-:W-:Y:S02]  /*01e0*/  UISETP.GE.U32.AND UP2, UPT, UR4, UR10, UPT ;  /* 0x0000000a0400728c */ /* 0x000fe4000bf46070 */
[----:B------:R-:W5:Y:S01]  /*01f0*/  QSPC.E.L P4, RZ, [RZ.U32+UR4] ;  /* 0x00000004ffff79aa */ /* 0x000f620008080300 */
[----:B------:R-:W-:Y:S01]  /*0200*/  UISETP.GE.U32.AND.EX UP0, UPT, UR5, UR11, UPT, UP0 ;  /* 0x0000000b0500728c */ /* 0x000fe2000bf06100 */
[----:B0-----:R-:W-:Y:S02]  /*0210*/  SEL R11, RZ, 0x3ed, !P2 ;  /* 0x000003edff0b7807 */ /* 0x001fe40005000000 */
[----:B------:R-:W0:Y:S01]  /*0220*/  QSPC.E.G P2, RZ, [R4] ;  /* 0x0000000004ff73aa */ /* 0x000e220000040100 */
[----:B------:R-:W-:Y:S01]  /*0230*/  UISETP.GE.U32.AND.EX UP2, UPT, UR5, UR11, !UP0, UP2 ;  /* 0x0000000b0500728c */ /* 0x000fe2000c746120 */
[----:B-1----:R-:W-:-:S02]  /*0240*/  SEL R17, RZ, 0x3ef, !P6 ;  /* 0x000003efff117807 */ /* 0x002fc40007000000 */
[----:B------:R-:W1:Y:S01]  /*0250*/  QSPC.E.S P6, RZ, [R4] ;  /* 0x0000000004ff73aa */ /* 0x000e6200000c0500 */
[----:B--2---:R-:W-:-:S03]  /*0260*/  PLOP3.LUT P0, PT, P0, PT, UP1, 0x40, 0x4 ;  /* 0x000000000004781c */ /* 0x004fc6000070e818 */
[----:B---3--:R2:W-:Y:S01]  /*0270*/  STG.E desc[UR6][R2.64+0x14], R11 ;  /* 0x0000140b02007986 */ /* 0x0085e2000c101906 */
[----:B----4-:R-:W-:-:S03]  /*0280*/  SEL R7, RZ, 0x3e9, !P5 ;  /* 0x000003e9ff077807 */ /* 0x010fc60006800000 */
[----:B------:R3:W4:Y:S01]  /*0290*/  QSPC.E.L P5, RZ, [R4] ;  /* 0x0000000004ff73aa */ /* 0x00072200000a0300 */
[----:B-----5:R-:W-:-:S03]  /*02a0*/  PLOP3.LUT P1, PT, P1, PT, UP2, 0x40, 0x4 ;  /* 0x000000000004781c */ /* 0x020fc60000f2e828 */
[----:B------:R-:W-:Y:S01]  /*02b0*/  STG.E desc[UR6][R2.64+0x1c], R17 ;  /* 0x00001c1102007986 */ /* 0x000fe2000c101906 */
[----:B------:R-:W-:-:S03]  /*02c0*/  SEL R19, RZ, 0x3f0, !P4 ;  /* 0x000003f0ff137807 */ /* 0x000fc60006000000 */
[----:B------:R-:W-:Y:S01]  /*02d0*/  STG.E desc[UR6][R2.64+0x4], R7 ;  /* 0x0000040702007986 */ /* 0x000fe2000c101906 */
[----:B--2---:R-:W-:Y:S02]  /*02e0*/  SEL R11, RZ, 0x3eb, !P1 ;  /* 0x000003ebff0b7807 */ /* 0x004fe40004800000 */
[----:B---3--:R-:W-:Y:S01]  /*02f0*/  SEL R5, RZ, 0x3e8, !P0 ;  /* 0x000003e8ff057807 */ /* 0x008fe20004000000 */
[----:B------:R-:W-:Y:S01]  /*0300*/  STG.E desc[UR6][R2.64+0x20], R19 ;  /* 0x0000201302007986 */ /* 0x000fe2000c101906 */
[----:B0-----:R-:W-:Y:S02]  /*0310*/  PLOP3.LUT P2, PT, P2, P3, PT, 0x20, 0x2 ;  /* 0x000000000002781c */ /* 0x001fe40001746470 */
[----:B-1----:R-:W-:Y:S01]  /*0320*/  SEL R13, RZ, 0x3ec, !P6 ;  /* 0x000003ecff0d7807 */ /* 0x002fe20007000000 */
[----:B------:R-:W-:Y:S01]  /*0330*/  STG.E desc[UR6][R2.64], R5 ;  /* 0x0000000502007986 */ /* 0x000fe2000c101906 */
[----:B------:R-:W-:-:S03]  /*0340*/  SEL R15, RZ, 0x3ee, !P2 ;  /* 0x000003eeff0f7807 */ /* 0x000fc60005000000 */
[----:B------:R-:W-:Y:S01]  /*0350*/  STG.E desc[UR6][R2.64+0x10], R13 ;  /* 0x0000100d02007986 */ /* 0x000fe2000c101906 */
[----:B----4-:R-:W-:-:S03]  /*0360*/  SEL R9, RZ, 0x3ea, !P5 ;  /* 0x000003eaff097807 */ /* 0x010fc60006800000 */
[----:B------:R-:W-:Y:S04]  /*0370*/  STG.E desc[UR6][R2.64+0x18], R15 ;  /* 0x0000180f02007986 */ /* 0x000fe8000c101906 */
[----:B------:R-:W-:Y:S04]  /*0380*/  STG.E desc[UR6][R2.64+0x8], R9 ;  /* 0x0000080902007986 */ /* 0x000fe8000c101906 */
[----:B------:R-:W-:Y:S01]  /*0390*/  STG.E desc[UR6][R2.64+0xc], R11 ;  /* 0x00000c0b02007986 */ /* 0x000fe2000c101906 */
[----:B------:R-:W-:Y:S05]  /*03a0*/  EXIT ;  /* 0x000000000000794d */ /* 0x000fea0003800000 */
.L_x_0:
[----:B------:R-:W-:-:S00]  /*03b0*/  BRA `(.L_x_0) ;  /* 0xfffffffc00fc7947 */ /* 0x000fc0000383ffff */
[----:B------:R-:W-:-:S00]  /*03c0*/  NOP ;  /* 0x0000000000007918 */ /* 0x000fc00000000000 */
        /* <DEDUP_REMOVED lines=11> */
.L_x_1:


//--------------------- .nv.shared.genericmemory  --------------------------
	.section	.nv.shared.genericmemory,"aw",@nobits
	.sectionflags	@""
	.align	4
.nv.shared.genericmemory:
	.zero		1028


//--------------------- .nv.shared.reserved.0     --------------------------
	.section	.nv.shared.reserved.0,"aw",@nobits
	.weak		__nv_reservedSMEM_offset_0_alias
	.size		__nv_reservedSMEM_offset_0_alias, 0, 64
	.other		__nv_reservedSMEM_offset_0_alias,@"STO_CUDA_RESERVED_SHARED STV_DEFAULT"
__nv_reservedSMEM_offset_0_alias:
	.zero		0
	.zero		64


//--------------------- .nv.constant0.genericmemory --------------------------
	.section	.nv.constant0.genericmemory,"a",@progbits
	.sectionflags	@""
	.align	4
.nv.constant0.genericmemory:
	.zero		904


//--------------------- SYMBOLS --------------------------

	.type		.nv.reservedSmem.offset0,@object
	.size		.nv.reservedSmem.offset0,0x4
	.type		.nv.reservedSmem.cap,@object
	.size		.nv.reservedSmem.cap,0x4
